	.headerflags	@"EF_CUDA_TEXMODE_UNIFIED EF_CUDA_64BIT_ADDRESS EF_CUDA_SM86 EF_CUDA_VIRTUAL_SM(EF_CUDA_SM86)"
	.elftype	@"ET_EXEC"


//--------------------- .nv.info                  --------------------------
	.section	.nv.info,"",@"SHT_CUDA_INFO"
	.align	4


	//----- nvinfo : EIATTR_REGCOUNT
	.align		4
        /*0000*/ 	.byte	0x04, 0x2f
        /*0002*/ 	.short	(.L_1 - .L_0)
	.align		4
.L_0:
        /*0004*/ 	.word	index@(triton_tem_fused_bmm_1)
        /*0008*/ 	.word	0x0000002e


	//----- nvinfo : EIATTR_MIN_STACK_SIZE
	.align		4
.L_1:
        /*000c*/ 	.byte	0x04, 0x12
        /*000e*/ 	.short	(.L_3 - .L_2)
	.align		4
.L_2:
        /*0010*/ 	.word	index@(triton_tem_fused_bmm_1)
        /*0014*/ 	.word	0x00000000


	//----- nvinfo : EIATTR_FRAME_SIZE
	.align		4
.L_3:
        /*0018*/ 	.byte	0x04, 0x11
        /*001a*/ 	.short	(.L_5 - .L_4)
	.align		4
.L_4:
        /*001c*/ 	.word	index@(triton_tem_fused_bmm_1)
        /*0020*/ 	.word	0x00000000


	//----- nvinfo : EIATTR_MIN_STACK_SIZE
	.align		4
.L_5:
        /*0024*/ 	.byte	0x04, 0x12
        /*0026*/ 	.short	(.L_7 - .L_6)
	.align		4
.L_6:
        /*0028*/ 	.word	index@(triton_tem_fused_bmm_1)
        /*002c*/ 	.word	0x00000000
.L_7:


//--------------------- .nv.info.triton_tem_fused_bmm_1 --------------------------
	.section	.nv.info.triton_tem_fused_bmm_1,"",@"SHT_CUDA_INFO"
	.sectionflags	@""
	.align	4


	//----- nvinfo : EIATTR_CUDA_API_VERSION
	.align		4
        /*0000*/ 	.byte	0x04, 0x37
        /*0002*/ 	.short	(.L_9 - .L_8)
.L_8:
        /*0004*/ 	.word	0x0000007c


	//----- nvinfo : EIATTR_SW2861232_WAR
	.align		4
.L_9:
        /*0008*/ 	.byte	0x01, 0x35
	.zero		2


	//----- nvinfo : EIATTR_PARAM_CBANK
	.align		4
        /*000c*/ 	.byte	0x04, 0x0a
        /*000e*/ 	.short	(.L_11 - .L_10)
	.align		4
.L_10:
        /*0010*/ 	.word	index@(.nv.constant0.triton_tem_fused_bmm_1)
        /*0014*/ 	.short	0x0160
        /*0016*/ 	.short	0x0020


	//----- nvinfo : EIATTR_CBANK_PARAM_SIZE
	.align		4
.L_11:
        /*0018*/ 	.byte	0x03, 0x19
        /*001a*/ 	.short	0x0020


	//----- nvinfo : EIATTR_KPARAM_INFO
	.align		4
        /*001c*/ 	.byte	0x04, 0x17
        /*001e*/ 	.short	(.L_13 - .L_12)
.L_12:
        /*0020*/ 	.word	0x00000000
        /*0024*/ 	.short	0x0003
        /*0026*/ 	.short	0x0018
        /*0028*/ 	.byte	0x00, 0xf4, 0x21, 0x00


	//----- nvinfo : EIATTR_KPARAM_INFO
	.align		4
.L_13:
        /*002c*/ 	.byte	0x04, 0x17
        /*002e*/ 	.short	(.L_15 - .L_14)
.L_14:
        /*0030*/ 	.word	0x00000000
        /*0034*/ 	.short	0x0002
        /*0036*/ 	.short	0x0010
        /*0038*/ 	.byte	0x00, 0xf4, 0x21, 0x00


	//----- nvinfo : EIATTR_KPARAM_INFO
	.align		4
.L_15:
        /*003c*/ 	.byte	0x04, 0x17
        /*003e*/ 	.short	(.L_17 - .L_16)
.L_16:
        /*0040*/ 	.word	0x00000000
        /*0044*/ 	.short	0x0001
        /*0046*/ 	.short	0x0008
        /*0048*/ 	.byte	0x00, 0xf4, 0x21, 0x00


	//----- nvinfo : EIATTR_KPARAM_INFO
	.align		4
.L_17:
        /*004c*/ 	.byte	0x04, 0x17
        /*004e*/ 	.short	(.L_19 - .L_18)
.L_18:
        /*0050*/ 	.word	0x00000000
        /*0054*/ 	.short	0x0000
        /*0056*/ 	.short	0x0000
        /*0058*/ 	.byte	0x00, 0xf4, 0x21, 0x00


	//----- nvinfo : EIATTR_MAXREG_COUNT
	.align		4
.L_19:
        /*005c*/ 	.byte	0x03, 0x1b
        /*005e*/ 	.short	0x00ff


	//----- nvinfo : EIATTR_EXIT_INSTR_OFFSETS
	.align		4
        /*0060*/ 	.byte	0x04, 0x1c
        /*0062*/ 	.short	(.L_21 - .L_20)


	//   ....[0]....
.L_20:
        /*0064*/ 	.word	0x00000ea0


	//   ....[1]....
        /*0068*/ 	.word	0x00000ef0


	//----- nvinfo : EIATTR_REQNTID
	.align		4
.L_21:
        /*006c*/ 	.byte	0x04, 0x10
        /*006e*/ 	.short	(.L_23 - .L_22)
.L_22:
        /*0070*/ 	.word	0x00000080
        /*0074*/ 	.word	0x00000001
        /*0078*/ 	.word	0x00000001
.L_23:


//--------------------- .nv.callgraph             --------------------------
	.section	.nv.callgraph,"",@"SHT_CUDA_CALLGRAPH"
	.align	4
	.sectionentsize	8
	.align		4
        /*0000*/ 	.word	0x00000000
	.align		4
        /*0004*/ 	.word	0xffffffff
	.align		4
        /*0008*/ 	.word	0x00000000
	.align		4
        /*000c*/ 	.word	0xfffffffe
	.align		4
        /*0010*/ 	.word	0x00000000
	.align		4
        /*0014*/ 	.word	0xfffffffd
	.align		4
        /*0018*/ 	.word	0x00000000
	.align		4
        /*001c*/ 	.word	0xfffffffc


//--------------------- .nv.rel.action            --------------------------
	.section	.nv.rel.action,"",@"SHT_CUDA_RELOCINFO"
	.align	8
	.sectionentsize	8
        /*0000*/ 	.byte	0x73, 0x00, 0x00, 0x00, 0x00, 0x00, 0x00, 0x00, 0x00, 0x00, 0x00, 0x11, 0x25, 0x00, 0x05, 0x36


//--------------------- .nv.constant0.triton_tem_fused_bmm_1 --------------------------
	.section	.nv.constant0.triton_tem_fused_bmm_1,"a",@progbits
	.sectionflags	@""
	.align	4
.nv.constant0.triton_tem_fused_bmm_1:
	.zero		384


//--------------------- .text.triton_tem_fused_bmm_1 --------------------------
	.section	.text.triton_tem_fused_bmm_1,"ax",@progbits
	.sectionflags	@"SHF_BARRIERS=1"
	.sectioninfo	@"SHI_REGISTERS=46"
	.align	128
        .global         triton_tem_fused_bmm_1
        .type           triton_tem_fused_bmm_1,@function
        .size           triton_tem_fused_bmm_1,(.L_x_1 - triton_tem_fused_bmm_1)
        .other          triton_tem_fused_bmm_1,@"STO_CUDA_ENTRY STV_DEFAULT"
triton_tem_fused_bmm_1:
.text.triton_tem_fused_bmm_1:
[----:B------:R-:W-:Y:S02]  /*0000*/  IMAD.MOV.U32 R1, RZ, RZ, c[0x0][0x28] ;  /* 0x00000a00ff017624 */ /* 0x000fe400078e00ff */
[----:B------:R-:W0:Y:S01]  /*0010*/  S2R R9, SR_CTAID.X ;  /* 0x0000000000097919 */ /* 0x000e220000002500 */
[----:B------:R-:W-:Y:S01]  /*0020*/  IMAD.MOV.U32 R3, RZ, RZ, 0x8 ;  /* 0x00000008ff037424 */ /* 0x000fe200078e00ff */
[----:B------:R-:W-:Y:S01]  /*0030*/  ULDC.64 UR4, c[0x0][0x118] ;  /* 0x0000460000047ab9 */ /* 0x000fe20000000a00 */
[----:B------:R-:W-:Y:S01]  /*0040*/  IMAD.MOV.U32 R28, RZ, RZ, 0x2 ;  /* 0x00000002ff1c7424 */ /* 0x000fe200078e00ff */
[----:B0-----:R-:W-:-:S04]  /*0050*/  SHF.R.S32.HI R0, RZ, 0x1f, R9 ;  /* 0x0000001fff007819 */ /* 0x001fc80000011409 */
[----:B------:R-:W-:-:S04]  /*0060*/  LEA.HI R2, R0, R9, RZ, 0x7 ;  /* 0x0000000900027211 */ /* 0x000fc800078f38ff */
[----:B------:R-:W-:Y:S02]  /*0070*/  SHF.R.S32.HI R0, RZ, 0x7, R2 ;  /* 0x00000007ff007819 */ /* 0x000fe40000011402 */
[----:B------:R-:W-:-:S03]  /*0080*/  LOP3.LUT R2, R2, 0xffffff80, RZ, 0xc0, !PT ;  /* 0xffffff8002027812 */ /* 0x000fc600078ec0ff */
[----:B------:R-:W-:Y:S02]  /*0090*/  IMAD R3, R0, -0x8, R3 ;  /* 0xfffffff800037824 */ /* 0x000fe400078e0203 */
[----:B------:R-:W-:Y:S02]  /*00a0*/  IMAD.IADD R7, R9, 0x1, -R2 ;  /* 0x0000000109077824 */ /* 0x000fe400078e0a02 */
[----:B------:R-:W-:Y:S01]  /*00b0*/  IMAD.MOV.U32 R2, RZ, RZ, RZ ;  /* 0x000000ffff027224 */ /* 0x000fe200078e00ff */
[----:B------:R-:W-:-:S04]  /*00c0*/  IMNMX R4, R3, 0x8, PT ;  /* 0x0000000803047817 */ /* 0x000fc80003800200 */
[----:B------:R-:W-:-:S04]  /*00d0*/  IABS R11, R4 ;  /* 0x00000004000b7213 */ /* 0x000fc80000000000 */
[----:B------:R-:W0:Y:S08]  /*00e0*/  I2F.RP R5, R11 ;  /* 0x0000000b00057306 */ /* 0x000e300000209400 */
[----:B0-----:R-:W0:Y:S02]  /*00f0*/  MUFU.RCP R5, R5 ;  /* 0x0000000500057308 */ /* 0x001e240000001000 */
[----:B0-----:R-:W-:-:S02]  /*0100*/  IADD3 R3, R5, 0xffffffe, RZ ;  /* 0x0ffffffe05037810 */ /* 0x001fc40007ffe0ff */
[----:B------:R-:W-:-:S04]  /*0110*/  IABS R5, R9 ;  /* 0x0000000900057213 */ /* 0x000fc80000000000 */
[----:B------:R-:W0:Y:S02]  /*0120*/  F2I.FTZ.U32.TRUNC.NTZ R3, R3 ;  /* 0x0000000300037305 */ /* 0x000e24000021f000 */
[----:B0-----:R-:W-:-:S04]  /*0130*/  IMAD.MOV R6, RZ, RZ, -R3 ;  /* 0x000000ffff067224 */ /* 0x001fc800078e0a03 */
[----:B------:R-:W-:Y:S01]  /*0140*/  IMAD R13, R6, R11, RZ ;  /* 0x0000000b060d7224 */ /* 0x000fe200078e02ff */
[----:B------:R-:W-:-:S03]  /*0150*/  IABS R6, R4 ;  /* 0x0000000400067213 */ /* 0x000fc60000000000 */
[----:B------:R-:W-:Y:S01]  /*0160*/  IMAD.HI.U32 R2, R3, R13, R2 ;  /* 0x0000000d03027227 */ /* 0x000fe200078e0002 */
[----:B------:R-:W-:Y:S02]  /*0170*/  IABS R13, R7 ;  /* 0x00000007000d7213 */ /* 0x000fe40000000000 */
[----:B------:R-:W-:Y:S01]  /*0180*/  LOP3.LUT R7, R7, R4, RZ, 0x3c, !PT ;  /* 0x0000000407077212 */ /* 0x000fe200078e3cff */
[----:B------:R-:W-:Y:S02]  /*0190*/  IMAD.MOV R8, RZ, RZ, -R6 ;  /* 0x000000ffff087224 */ /* 0x000fe400078e0a06 */
[----:B------:R-:W-:Y:S01]  /*01a0*/  IMAD.HI.U32 R3, R2, R5, RZ ;  /* 0x0000000502037227 */ /* 0x000fe200078e00ff */
[----:B------:R-:W-:-:S03]  /*01b0*/  ISETP.GE.AND P2, PT, R7, RZ, PT ;  /* 0x000000ff0700720c */ /* 0x000fc60003f46270 */
[----:B------:R-:W-:-:S04]  /*01c0*/  IMAD.HI.U32 R6, R2, R13, RZ ;  /* 0x0000000d02067227 */ /* 0x000fc800078e00ff */
[-C--:B------:R-:W-:Y:S02]  /*01d0*/  IMAD R2, R3, R8.reuse, R5 ;  /* 0x0000000803027224 */ /* 0x080fe400078e0205 */
[----:B------:R-:W-:Y:S01]  /*01e0*/  IMAD R5, R6, R8, R13 ;  /* 0x0000000806057224 */ /* 0x000fe200078e020d */
[----:B------:R-:W0:Y:S02]  /*01f0*/  S2R R3, SR_TID.X ;  /* 0x0000000000037919 */ /* 0x000e240000002100 */
[C---:B------:R-:W-:Y:S02]  /*0200*/  ISETP.GT.U32.AND P1, PT, R11.reuse, R2, PT ;  /* 0x000000020b00720c */ /* 0x040fe40003f24070 */
[----:B------:R-:W-:-:S11]  /*0210*/  ISETP.GT.U32.AND P0, PT, R11, R5, PT ;  /* 0x000000050b00720c */ /* 0x000fd60003f04070 */
[--C-:B------:R-:W-:Y:S01]  /*0220*/  @!P1 IMAD.IADD R2, R2, 0x1, -R11.reuse ;  /* 0x0000000102029824 */ /* 0x100fe200078e0a0b */
[----:B------:R-:W-:Y:S01]  /*0230*/  ISETP.GE.AND P1, PT, R9, RZ, PT ;  /* 0x000000ff0900720c */ /* 0x000fe20003f26270 */
[----:B------:R-:W-:Y:S01]  /*0240*/  @!P0 IMAD.IADD R5, R5, 0x1, -R11 ;  /* 0x0000000105058824 */ /* 0x000fe200078e0a0b */
[----:B------:R-:W-:Y:S02]  /*0250*/  @!P0 IADD3 R6, R6, 0x1, RZ ;  /* 0x0000000106068810 */ /* 0x000fe40007ffe0ff */
[----:B------:R-:W-:Y:S02]  /*0260*/  ISETP.GT.U32.AND P4, PT, R11, R2, PT ;  /* 0x000000020b00720c */ /* 0x000fe40003f84070 */
[----:B------:R-:W-:Y:S02]  /*0270*/  ISETP.GE.U32.AND P3, PT, R5, R11, PT ;  /* 0x0000000b0500720c */ /* 0x000fe40003f66070 */
[----:B------:R-:W-:Y:S01]  /*0280*/  ISETP.NE.AND P0, PT, R4, RZ, PT ;  /* 0x000000ff0400720c */ /* 0x000fe20003f05270 */
[----:B0-----:R-:W-:Y:S01]  /*0290*/  IMAD.SHL.U32 R37, R3, 0x8, RZ ;  /* 0x0000000803257824 */ /* 0x001fe200078e00ff */
[----:B------:R-:W-:-:S02]  /*02a0*/  LOP3.LUT R5, RZ, R4, RZ, 0x33, !PT ;  /* 0x00000004ff057212 */ /* 0x000fc400078e33ff */
[----:B------:R-:W-:Y:S02]  /*02b0*/  SHF.R.U32.HI R17, RZ, 0x3, R3 ;  /* 0x00000003ff117819 */ /* 0x000fe40000011603 */
[----:B------:R-:W-:Y:S02]  /*02c0*/  LOP3.LUT R16, R37, 0x38, RZ, 0xc0, !PT ;  /* 0x0000003825107812 */ /* 0x000fe400078ec0ff */
[----:B------:R-:W-:Y:S01]  /*02d0*/  SGXT.U32 R17, R17, 0x4 ;  /* 0x000000041111781a */ /* 0x000fe20000000000 */
[----:B------:R-:W-:Y:S02]  /*02e0*/  @!P4 IMAD.IADD R2, R2, 0x1, -R11 ;  /* 0x000000010202c824 */ /* 0x000fe400078e0a0b */
[----:B------:R-:W-:Y:S02]  /*02f0*/  @P3 IADD3 R6, R6, 0x1, RZ ;  /* 0x0000000106063810 */ /* 0x000fe40007ffe0ff */
[----:B------:R-:W-:-:S03]  /*0300*/  @!P1 IMAD.MOV R2, RZ, RZ, -R2 ;  /* 0x000000ffff029224 */ /* 0x000fc600078e0a02 */
[----:B------:R-:W-:Y:S02]  /*0310*/  @!P2 IMAD.MOV R6, RZ, RZ, -R6 ;  /* 0x000000ffff06a224 */ /* 0x000fe400078e0a06 */
[----:B------:R-:W-:-:S03]  /*0320*/  SEL R7, R5, R2, !P0 ;  /* 0x0000000205077207 */ /* 0x000fc60004000000 */
[----:B------:R-:W-:Y:S02]  /*0330*/  SEL R5, R5, R6, !P0 ;  /* 0x0000000605057207 */ /* 0x000fe40004000000 */
[----:B------:R-:W-:Y:S02]  /*0340*/  IMAD R7, R0, 0x8, R7 ;  /* 0x0000000800077824 */ /* 0x000fe400078e0207 */
[----:B------:R-:W0:Y:S01]  /*0350*/  S2R R0, SR_CTAID.Y ;  /* 0x0000000000007919 */ /* 0x000e220000002600 */
[----:B------:R-:W-:Y:S01]  /*0360*/  IMAD.SHL.U32 R38, R5, 0x20, RZ ;  /* 0x0000002005267824 */ /* 0x000fe200078e00ff */
[----:B------:R-:W-:Y:S01]  /*0370*/  SHF.R.S32.HI R9, RZ, 0x1a, R5 ;  /* 0x0000001aff097819 */ /* 0x000fe20000011405 */
[----:B------:R-:W-:Y:S01]  /*0380*/  IMAD.SHL.U32 R36, R7, 0x40, RZ ;  /* 0x0000004007247824 */ /* 0x000fe200078e00ff */
[----:B------:R-:W-:Y:S02]  /*0390*/  SHF.R.S32.HI R6, RZ, 0x19, R7 ;  /* 0x00000019ff067819 */ /* 0x000fe40000011407 */
[----:B------:R-:W-:-:S02]  /*03a0*/  SGXT R9, R9, 0x1 ;  /* 0x000000010909781a */ /* 0x000fc40000000200 */
[-C--:B------:R-:W-:Y:S02]  /*03b0*/  LOP3.LUT R2, R38, R17.reuse, RZ, 0xfc, !PT ;  /* 0x0000001126027212 */ /* 0x080fe400078efcff */
[----:B------:R-:W-:Y:S02]  /*03c0*/  SGXT R6, R6, 0x1 ;  /* 0x000000010606781a */ /* 0x000fe40000000200 */
[C---:B------:R-:W-:Y:S02]  /*03d0*/  LOP3.LUT R5, R36.reuse, 0x10, R17, 0xfe, !PT ;  /* 0x0000001024057812 */ /* 0x040fe400078efe11 */
[----:B------:R-:W-:Y:S02]  /*03e0*/  LOP3.LUT R4, R36, R17, RZ, 0xfc, !PT ;  /* 0x0000001124047212 */ /* 0x000fe400078efcff */
[----:B------:R-:W-:Y:S02]  /*03f0*/  LEA.HI R10, R9, R2, RZ, 0x9 ;  /* 0x00000002090a7211 */ /* 0x000fe400078f48ff */
[----:B------:R-:W-:-:S02]  /*0400*/  LEA.HI R8, R6, R5, RZ, 0x9 ;  /* 0x0000000506087211 */ /* 0x000fc400078f48ff */
[----:B------:R-:W-:Y:S02]  /*0410*/  LEA.HI R7, R6, R4, RZ, 0x9 ;  /* 0x0000000406077211 */ /* 0x000fe400078f48ff */
[----:B------:R-:W-:Y:S02]  /*0420*/  LOP3.LUT R11, R10, 0xffe00, RZ, 0xc0, !PT ;  /* 0x000ffe000a0b7812 */ /* 0x000fe400078ec0ff */
[----:B------:R-:W-:Y:S01]  /*0430*/  LOP3.LUT R8, R8, 0xffe00, RZ, 0xc0, !PT ;  /* 0x000ffe0008087812 */ /* 0x000fe200078ec0ff */
[----:B0-----:R-:W-:Y:S01]  /*0440*/  IMAD R13, R0, 0x40, R16 ;  /* 0x00000040000d7824 */ /* 0x001fe200078e0210 */
[----:B------:R-:W-:Y:S01]  /*0450*/  LOP3.LUT R7, R7, 0xffe00, RZ, 0xc0, !PT ;  /* 0x000ffe0007077812 */ /* 0x000fe200078ec0ff */
[----:B------:R-:W-:Y:S01]  /*0460*/  IMAD.IADD R2, R2, 0x1, -R11 ;  /* 0x0000000102027824 */ /* 0x000fe200078e0a0b */
[C-C-:B------:R-:W-:Y:S01]  /*0470*/  LOP3.LUT R10, R36.reuse, 0x20, R17.reuse, 0xfe, !PT ;  /* 0x00000020240a7812 */ /* 0x140fe200078efe11 */
[----:B------:R-:W-:Y:S01]  /*0480*/  IMAD.IADD R8, R5, 0x1, -R8 ;  /* 0x0000000105087824 */ /* 0x000fe200078e0a08 */
[----:B------:R-:W-:Y:S01]  /*0490*/  LOP3.LUT R11, R36, 0x30, R17, 0xfe, !PT ;  /* 0x00000030240b7812 */ /* 0x000fe200078efe11 */
[----:B------:R-:W-:Y:S01]  /*04a0*/  IMAD.IADD R4, R4, 0x1, -R7 ;  /* 0x0000000104047824 */ /* 0x000fe200078e0a07 */
[----:B------:R-:W-:Y:S01]  /*04b0*/  LOP3.LUT R12, R38, 0x10, R17, 0xfe, !PT ;  /* 0x00000010260c7812 */ /* 0x000fe200078efe11 */
[--C-:B------:R-:W-:Y:S01]  /*04c0*/  IMAD R19, R8, 0x1000, R13.reuse ;  /* 0x0000100008137824 */ /* 0x100fe200078e020d */
[----:B------:R-:W-:Y:S01]  /*04d0*/  LEA.HI R7, R6, R10, RZ, 0x9 ;  /* 0x0000000a06077211 */ /* 0x000fe200078f48ff */
[----:B------:R-:W-:Y:S01]  /*04e0*/  IMAD R5, R4, 0x1000, R13 ;  /* 0x0000100004057824 */ /* 0x000fe200078e020d */
[----:B------:R-:W-:-:S02]  /*04f0*/  LEA.HI R6, R6, R11, RZ, 0x9 ;  /* 0x0000000b06067211 */ /* 0x000fc400078f48ff */
[----:B------:R-:W-:Y:S01]  /*0500*/  LEA.HI R14, R9, R12, RZ, 0x9 ;  /* 0x0000000c090e7211 */ /* 0x000fe200078f48ff */
[----:B------:R-:W-:Y:S01]  /*0510*/  IMAD.WIDE R8, R19, R28, c[0x0][0x160] ;  /* 0x0000580013087625 */ /* 0x000fe200078e021c */
[----:B------:R-:W-:Y:S02]  /*0520*/  LOP3.LUT R15, R7, 0xffe00, RZ, 0xc0, !PT ;  /* 0x000ffe00070f7812 */ /* 0x000fe400078ec0ff */
[----:B------:R-:W-:Y:S01]  /*0530*/  LOP3.LUT R18, R6, 0xffe00, RZ, 0xc0, !PT ;  /* 0x000ffe0006127812 */ /* 0x000fe200078ec0ff */
[----:B------:R-:W-:Y:S01]  /*0540*/  IMAD R25, R2, 0x1000, R13 ;  /* 0x0000100002197824 */ /* 0x000fe200078e020d */
[----:B------:R-:W-:Y:S01]  /*0550*/  LOP3.LUT R19, R14, 0xffe00, RZ, 0xc0, !PT ;  /* 0x000ffe000e137812 */ /* 0x000fe200078ec0ff */
[----:B------:R-:W-:Y:S02]  /*0560*/  IMAD.IADD R14, R10, 0x1, -R15 ;  /* 0x000000010a0e7824 */ /* 0x000fe400078e0a0f */
[----:B------:R-:W-:Y:S02]  /*0570*/  IMAD.IADD R18, R11, 0x1, -R18 ;  /* 0x000000010b127824 */ /* 0x000fe400078e0a12 */
[----:B------:R-:W-:Y:S01]  /*0580*/  IMAD.IADD R12, R12, 0x1, -R19 ;  /* 0x000000010c0c7824 */ /* 0x000fe200078e0a13 */
[----:B------:R-:W2:Y:S01]  /*0590*/  LDG.E.128 R8, [R8.64] ;  /* 0x0000000408087981 */ /* 0x000ea2000c1e1d00 */
[----:B------:R-:W-:-:S02]  /*05a0*/  IMAD R15, R14, 0x1000, R13 ;  /* 0x000010000e0f7824 */ /* 0x000fc400078e020d */
[--C-:B------:R-:W-:Y:S02]  /*05b0*/  IMAD R21, R18, 0x1000, R13.reuse ;  /* 0x0000100012157824 */ /* 0x100fe400078e020d */
[----:B------:R-:W-:Y:S02]  /*05c0*/  IMAD R29, R12, 0x1000, R13 ;  /* 0x000010000c1d7824 */ /* 0x000fe400078e020d */
[----:B------:R-:W-:-:S04]  /*05d0*/  IMAD.WIDE R4, R5, R28, c[0x0][0x160] ;  /* 0x0000580005047625 */ /* 0x000fc800078e021c */
[-C--:B------:R-:W-:Y:S02]  /*05e0*/  IMAD.WIDE R12, R15, R28.reuse, c[0x0][0x160] ;  /* 0x000058000f0c7625 */ /* 0x080fe400078e021c */
[----:B------:R-:W3:Y:S02]  /*05f0*/  LDG.E.128 R4, [R4.64] ;  /* 0x0000000404047981 */ /* 0x000ee4000c1e1d00 */
[-C--:B------:R-:W-:Y:S02]  /*0600*/  IMAD.WIDE R20, R21, R28.reuse, c[0x0][0x160] ;  /* 0x0000580015147625 */ /* 0x080fe400078e021c */
[----:B------:R-:W4:Y:S02]  /*0610*/  LDG.E.128 R12, [R12.64] ;  /* 0x000000040c0c7981 */ /* 0x000f24000c1e1d00 */
[-C--:B------:R-:W-:Y:S02]  /*0620*/  IMAD.WIDE R24, R25, R28.reuse, c[0x0][0x168] ;  /* 0x00005a0019187625 */ /* 0x080fe400078e021c */
[----:B------:R-:W5:Y:S02]  /*0630*/  LDG.E.128 R20, [R20.64] ;  /* 0x0000000414147981 */ /* 0x000f64000c1e1d00 */
[----:B------:R-:W-:-:S02]  /*0640*/  IMAD.WIDE R28, R29, R28, c[0x0][0x168] ;  /* 0x00005a001d1c7625 */ /* 0x000fc400078e021c */
[----:B------:R-:W5:Y:S04]  /*0650*/  LDG.E.128 R24, [R24.64] ;  /* 0x0000000418187981 */ /* 0x000f68000c1e1d00 */
[----:B------:R-:W5:Y:S01]  /*0660*/  LDG.E.128 R28, [R28.64] ;  /* 0x000000041c1c7981 */ /* 0x000f62000c1e1d00 */
[----:B------:R-:W-:-:S04]  /*0670*/  LOP3.LUT R16, R16, 0x18, R3, 0x78, !PT ;  /* 0x0000001810107812 */ /* 0x000fc800078e7803 */
[----:B------:R-:W-:-:S05]  /*0680*/  LOP3.LUT R2, R16, 0x20, R3, 0x78, !PT ;  /* 0x0000002010027812 */ /* 0x000fca00078e7803 */
[----:B------:R-:W-:-:S04]  /*0690*/  IMAD R2, R17, 0x40, R2 ;  /* 0x0000004011027824 */ /* 0x000fc800078e0202 */
[----:B------:R-:W-:Y:S01]  /*06a0*/  IMAD.SHL.U32 R35, R2, 0x2, RZ ;  /* 0x0000000202237824 */ /* 0x000fe200078e00ff */
[C---:B------:R-:W-:Y:S02]  /*06b0*/  LOP3.LUT R2, R3.reuse, 0x40, RZ, 0xc0, !PT ;  /* 0x0000004003027812 */ /* 0x040fe400078ec0ff */
[C---:B------:R-:W-:Y:S02]  /*06c0*/  LOP3.LUT R34, R3.reuse, 0x10, RZ, 0xc0, !PT ;  /* 0x0000001003227812 */ /* 0x040fe400078ec0ff */
[----:B------:R-:W-:Y:S02]  /*06d0*/  SHF.R.U32.HI R40, RZ, 0x2, R2 ;  /* 0x00000002ff287819 */ /* 0x000fe40000011602 */
[----:B------:R-:W-:Y:S02]  /*06e0*/  LOP3.LUT R33, R3, 0x20, RZ, 0xc0, !PT ;  /* 0x0000002003217812 */ /* 0x000fe400078ec0ff */
[----:B------:R-:W-:Y:S02]  /*06f0*/  LOP3.LUT R32, R40, 0xf, R3, 0xf8, !PT ;  /* 0x0000000f28207812 */ /* 0x000fe400078ef803 */
[----:B------:R-:W-:-:S02]  /*0700*/  SHF.R.U32.HI R34, RZ, 0x1, R34 ;  /* 0x00000001ff227819 */ /* 0x000fc40000011622 */
[----:B------:R-:W-:Y:S01]  /*0710*/  SHF.R.U32.HI R33, RZ, 0x2, R33 ;  /* 0x00000002ff217819 */ /* 0x000fe20000011621 */
[----:B------:R-:W-:Y:S01]  /*0720*/  IMAD.SHL.U32 R32, R32, 0x40, RZ ;  /* 0x0000004020207824 */ /* 0x000fe200078e00ff */
[----:B------:R-:W-:Y:S02]  /*0730*/  LOP3.LUT R17, R34, 0x38, R37, 0x78, !PT ;  /* 0x0000003822117812 */ /* 0x000fe400078e7825 */
[----:B------:R-:W-:Y:S02]  /*0740*/  LOP3.LUT R39, R33, 0x7, R3, 0xf8, !PT ;  /* 0x0000000721277812 */ /* 0x000fe400078ef803 */
[----:B------:R-:W-:-:S03]  /*0750*/  LOP3.LUT R17, R32, R17, RZ, 0xfc, !PT ;  /* 0x0000001120117212 */ /* 0x000fc600078efcff */
[----:B------:R-:W-:Y:S02]  /*0760*/  IMAD.SHL.U32 R39, R39, 0x80, RZ ;  /* 0x0000008027277824 */ /* 0x000fe400078e00ff */
[----:B------:R-:W-:Y:S02]  /*0770*/  IMAD.SHL.U32 R41, R17, 0x2, RZ ;  /* 0x0000000211297824 */ /* 0x000fe400078e00ff */
[----:B------:R-:W-:Y:S01]  /*0780*/  IMAD R43, R16, 0x2, R39 ;  /* 0x00000002102b7824 */ /* 0x000fe200078e0227 */
[----:B------:R-:W0:Y:S04]  /*0790*/  S2R R42, SR_TID.X ;  /* 0x00000000002a7919 */ /* 0x000e280000002100 */
[----:B--2---:R-:W-:Y:S04]  /*07a0*/  STS.128 [R35+0x800], R8 ;  /* 0x0008000823007388 */ /* 0x004fe80000000c00 */
[----:B---3--:R-:W-:Y:S04]  /*07b0*/  STS.128 [R35], R4 ;  /* 0x0000000423007388 */ /* 0x008fe80000000c00 */
[----:B----4-:R1:W-:Y:S04]  /*07c0*/  STS.128 [R35+0x1000], R12 ;  /* 0x0010000c23007388 */ /* 0x0103e80000000c00 */
[----:B-----5:R-:W-:Y:S04]  /*07d0*/  STS.128 [R35+0x1800], R20 ;  /* 0x0018001423007388 */ /* 0x020fe80000000c00 */
[----:B------:R2:W-:Y:S04]  /*07e0*/  STS.128 [R35+0x2000], R24 ;  /* 0x0020001823007388 */ /* 0x0005e80000000c00 */
[----:B------:R-:W-:Y:S04]  /*07f0*/  STS.128 [R35+0x2800], R28 ;  /* 0x0028001c23007388 */ /* 0x000fe80000000c00 */
[----:B------:R-:W-:Y:S01]  /*0800*/  BAR.SYNC.DEFER_BLOCKING 0x0 ;  /* 0x0000000000007b1d */ /* 0x000fe20000010000 */
[----:B-1----:R-:W-:-:S04]  /*0810*/  LOP3.LUT R12, R37, 0x8, RZ, 0xc0, !PT ;  /* 0x00000008250c7812 */ /* 0x002fc800078ec0ff */
[----:B------:R-:W-:-:S04]  /*0820*/  LOP3.LUT R14, R37, 0x10, R12, 0x2e, !PT ;  /* 0x00000010250e7812 */ /* 0x000fc800078e2e0c */
[----:B------:R-:W-:Y:S01]  /*0830*/  LOP3.LUT R13, R14, 0x20, R37, 0xf8, !PT ;  /* 0x000000200e0d7812 */ /* 0x000fe200078ef825 */
[----:B------:R-:W-:Y:S04]  /*0840*/  LDSM.16.M88.4 R4, [R41] ;  /* 0x000000002904783b */ /* 0x000fe80000000200 */
[----:B------:R-:W1:Y:S04]  /*0850*/  LDSM.16.M88.4 R16, [R43+0x2000] ;  /* 0x002000002b10783b */ /* 0x000e680000000200 */
[----:B------:R-:W3:Y:S01]  /*0860*/  LDSM.16.M88.4 R8, [R43+0x2800] ;  /* 0x002800002b08783b */ /* 0x000ee20000000200 */
[----:B------:R-:W-:-:S02]  /*0870*/  LOP3.LUT R13, R32, R13, R34, 0xf6, !PT ;  /* 0x0000000d200d7212 */ /* 0x000fc400078ef622 */
[----:B------:R-:W-:-:S03]  /*0880*/  SHF.R.U32.HI R14, RZ, 0x2, R3 ;  /* 0x00000002ff0e7819 */ /* 0x000fc60000011603 */
[----:B--2---:R-:W-:Y:S01]  /*0890*/  IMAD.SHL.U32 R27, R13, 0x2, RZ ;  /* 0x000000020d1b7824 */ /* 0x004fe200078e00ff */
[----:B------:R-:W-:Y:S01]  /*08a0*/  SGXT.U32 R25, R14, 0x3 ;  /* 0x000000030e19781a */ /* 0x000fe20000000000 */
[----:B------:R-:W-:Y:S01]  /*08b0*/  IMAD.SHL.U32 R14, R3, 0x2, RZ ;  /* 0x00000002030e7824 */ /* 0x000fe200078e00ff */
[----:B------:R-:W-:Y:S02]  /*08c0*/  LOP3.LUT R15, R34, 0x30, R37, 0xf8, !PT ;  /* 0x00000030220f7812 */ /* 0x000fe400078ef825 */
[----:B------:R-:W2:Y:S01]  /*08d0*/  LDSM.16.M88.4 R28, [R27] ;  /* 0x000000001b1c783b */ /* 0x000ea20000000200 */
[----:B------:R-:W-:Y:S02]  /*08e0*/  LOP3.LUT R25, R40, R25, R33, 0xfe, !PT ;  /* 0x0000001928197212 */ /* 0x000fe400078efe21 */
[----:B------:R-:W-:Y:S02]  /*08f0*/  LOP3.LUT R14, R14, 0x6, RZ, 0xc0, !PT ;  /* 0x000000060e0e7812 */ /* 0x000fe400078ec0ff */
[----:B------:R-:W-:-:S02]  /*0900*/  LOP3.LUT R13, R15, 0x30, R12, 0x1e, !PT ;  /* 0x000000300f0d7812 */ /* 0x000fc400078e1e0c */
[----:B0-----:R-:W-:Y:S02]  /*0910*/  LOP3.LUT R40, R42, 0x10, RZ, 0xc0, !PT ;  /* 0x000000102a287812 */ /* 0x001fe400078ec0ff */
[C---:B------:R-:W-:Y:S02]  /*0920*/  LOP3.LUT R12, R37.reuse, 0x18, RZ, 0xc0, !PT ;  /* 0x00000018250c7812 */ /* 0x040fe400078ec0ff */
[--C-:B------:R-:W-:Y:S01]  /*0930*/  LOP3.LUT R14, R14, 0x40, R37.reuse, 0xf8, !PT ;  /* 0x000000400e0e7812 */ /* 0x100fe200078ef825 */
[----:B------:R-:W-:Y:S01]  /*0940*/  IMAD.SHL.U32 R40, R40, 0x8, RZ ;  /* 0x0000000828287824 */ /* 0x000fe200078e00ff */
[----:B------:R-:W-:Y:S02]  /*0950*/  LOP3.LUT R15, R37, 0x20, R12, 0x2e, !PT ;  /* 0x00000020250f7812 */ /* 0x000fe400078e2e0c */
[----:B------:R-:W-:Y:S02]  /*0960*/  LOP3.LUT R14, R14, 0x20, R37, 0xf8, !PT ;  /* 0x000000200e0e7812 */ /* 0x000fe400078ef825 */
[----:B------:R-:W-:-:S02]  /*0970*/  LOP3.LUT R20, R15, 0x18, R3, 0x78, !PT ;  /* 0x000000180f147812 */ /* 0x000fc400078e7803 */
[----:B------:R-:W-:Y:S02]  /*0980*/  LOP3.LUT R26, R32, R15, R34, 0xf6, !PT ;  /* 0x0000000f201a7212 */ /* 0x000fe400078ef622 */
[----:B------:R-:W-:Y:S02]  /*0990*/  LOP3.LUT R3, R33, R14, R40, 0xfe, !PT ;  /* 0x0000000e21037212 */ /* 0x000fe400078efe28 */
[----:B------:R-:W-:Y:S02]  /*09a0*/  LOP3.LUT R24, R13, R32, RZ, 0xfc, !PT ;  /* 0x000000200d187212 */ /* 0x000fe400078efcff */
[C---:B-1----:R-:W-:Y:S01]  /*09b0*/  HMMA.16816.F32.BF16 R32, R4.reuse, R16, RZ ;  /* 0x000000100420723c */ /* 0x042fe200000418ff */
[----:B------:R-:W0:Y:S07]  /*09c0*/  LDSM.16.M88.4 R12, [R41+0x1000] ;  /* 0x00100000290c783b */ /* 0x000e2e0000000200 */
[----:B---3--:R-:W-:-:S15]  /*09d0*/  HMMA.16816.F32.BF16 R4, R4, R8, RZ ;  /* 0x000000080404723c */ /* 0x008fde00000418ff */
[----:B------:R-:W-:-:S01]  /*09e0*/  NOP ;  /* 0x0000000000007918 */ /* 0x000fc20000000000 */
[C---:B--2---:R-:W-:Y:S08]  /*09f0*/  HMMA.16816.F32.BF16 R32, R28.reuse, R18, R32 ;  /* 0x000000121c20723c */ /* 0x044ff00000041820 */
[----:B------:R-:W-:Y:S07]  /*0a00*/  HMMA.16816.F32.BF16 R28, R28, R10, R4 ;  /* 0x0000000a1c1c723c */ /* 0x000fee0000041804 */
[----:B------:R-:W-:Y:S01]  /*0a10*/  IMAD.SHL.U32 R4, R2, 0x8, RZ ;  /* 0x0000000802047824 */ /* 0x000fe200078e00ff */
[----:B------:R-:W-:-:S04]  /*0a20*/  LOP3.LUT R5, R40, 0x178, R37, 0xf8, !PT ;  /* 0x0000017828057812 */ /* 0x000fc800078ef825 */
[-C--:B------:R-:W-:Y:S02]  /*0a30*/  LOP3.LUT R2, R5, R4.reuse, RZ, 0xfc, !PT ;  /* 0x0000000405027212 */ /* 0x080fe400078efcff */
[----:B------:R-:W-:Y:S02]  /*0a40*/  LOP3.LUT R3, R3, R4, RZ, 0xfc, !PT ;  /* 0x0000000403037212 */ /* 0x000fe400078efcff */
[----:B------:R-:W1:Y:S01]  /*0a50*/  LDSM.16.M88.4 R4, [R27+0x1000] ;  /* 0x001000001b04783b */ /* 0x000e620000000200 */
[----:B------:R-:W-:-:S05]  /*0a60*/  LEA R20, R20, 0x2000, 0x1 ;  /* 0x0000200014147811 */ /* 0x000fca00078e08ff */
[----:B------:R-:W-:Y:S02]  /*0a70*/  IMAD.IADD R39, R39, 0x1, R20 ;  /* 0x0000000127277824 */ /* 0x000fe400078e0214 */
[C---:B0-----:R-:W-:Y:S08]  /*0a80*/  HMMA.16816.F32.BF16 R20, R12.reuse, R16, RZ ;  /* 0x000000100c14723c */ /* 0x041ff000000418ff */
[----:B------:R-:W-:Y:S01]  /*0a90*/  HMMA.16816.F32.BF16 R12, R12, R8, RZ ;  /* 0x000000080c0c723c */ /* 0x000fe200000418ff */
[----:B------:R-:W-:-:S15]  /*0aa0*/  IMAD.SHL.U32 R40, R26, 0x2, RZ ;  /* 0x000000021a287824 */ /* 0x000fde00078e00ff */
[C---:B-1----:R-:W-:Y:S01]  /*0ab0*/  HMMA.16816.F32.BF16 R20, R4.reuse, R18, R20 ;  /* 0x000000120414723c */ /* 0x042fe20000041814 */
[----:B------:R-:W-:Y:S07]  /*0ac0*/  LDSM.16.M88.4 R16, [R40] ;  /* 0x000000002810783b */ /* 0x000fee0000000200 */
[----:B------:R-:W-:Y:S01]  /*0ad0*/  HMMA.16816.F32.BF16 R12, R4, R10, R12 ;  /* 0x0000000a040c723c */ /* 0x000fe2000004180c */
[----:B------:R-:W0:Y:S04]  /*0ae0*/  LDSM.16.M88.4 R8, [R39] ;  /* 0x000000002708783b */ /* 0x000e280000000200 */
[----:B------:R-:W1:Y:S03]  /*0af0*/  LDSM.16.M88.4 R4, [R39+0x800] ;  /* 0x000800002704783b */ /* 0x000e660000000200 */
[C---:B0-----:R-:W-:Y:S08]  /*0b00*/  HMMA.16816.F32.BF16 R32, R16.reuse, R8, R32 ;  /* 0x000000081020723c */ /* 0x041ff00000041820 */
[----:B-1----:R-:W-:Y:S01]  /*0b10*/  HMMA.16816.F32.BF16 R28, R16, R4, R28 ;  /* 0x00000004101c723c */ /* 0x002fe2000004181c */
[----:B------:R-:W0:Y:S01]  /*0b20*/  LDSM.16.M88.4 R16, [R40+0x1000] ;  /* 0x001000002810783b */ /* 0x000e220000000200 */
[----:B------:R-:W-:-:S06]  /*0b30*/  LOP3.LUT R36, R36, R25, RZ, 0xfc, !PT ;  /* 0x0000001924247212 */ /* 0x000fcc00078efcff */
[----:B0-----:R-:W-:Y:S07]  /*0b40*/  HMMA.16816.F32.BF16 R20, R16, R8, R20 ;  /* 0x000000081014723c */ /* 0x001fee0000041814 */
[----:B------:R-:W-:-:S05]  /*0b50*/  IMAD.SHL.U32 R8, R24, 0x2, RZ ;  /* 0x0000000218087824 */ /* 0x000fca00078e00ff */
[----:B------:R-:W0:Y:S01]  /*0b60*/  LDSM.16.M88.4 R24, [R8] ;  /* 0x000000000818783b */ /* 0x000e220000000200 */
[----:B------:R-:W-:Y:S03]  /*0b70*/  HMMA.16816.F32.BF16 R12, R16, R4, R12 ;  /* 0x00000004100c723c */ /* 0x000fe6000004180c */
[----:B------:R1:W2:Y:S04]  /*0b80*/  LDSM.16.M88.4 R16, [R8+0x1000] ;  /* 0x001000000810783b */ /* 0x0002a80000000200 */
[----:B------:R-:W-:-:S04]  /*0b90*/  SHF.R.U32.HI R4, RZ, 0x1, R2 ;  /* 0x00000001ff047819 */ /* 0x000fc80000011602 */
[----:B------:R-:W-:Y:S02]  /*0ba0*/  LOP3.LUT R5, R4, 0x1f0, RZ, 0xc0, !PT ;  /* 0x000001f004057812 */ /* 0x000fe400078ec0ff */
[----:B------:R-:W-:-:S04]  /*0bb0*/  SHF.R.U32.HI R4, RZ, 0x1, R3 ;  /* 0x00000001ff047819 */ /* 0x000fc80000011603 */
[----:B------:R-:W-:Y:S01]  /*0bc0*/  LOP3.LUT R4, R4, 0x7ffffff0, RZ, 0xc0, !PT ;  /* 0x7ffffff004047812 */ /* 0x000fe200078ec0ff */
[----:B------:R-:W-:Y:S01]  /*0bd0*/  IMAD R2, R2, 0x2, R5 ;  /* 0x0000000202027824 */ /* 0x000fe200078e0205 */
[----:B------:R-:W-:-:S03]  /*0be0*/  LOP3.LUT R9, R3, 0x110, RZ, 0xfc, !PT ;  /* 0x0000011003097812 */ /* 0x000fc600078efcff */
[----:B------:R-:W-:Y:S01]  /*0bf0*/  IMAD R5, R3, 0x2, R4 ;  /* 0x0000000203057824 */ /* 0x000fe200078e0204 */
[C---:B0-----:R-:W-:Y:S08]  /*0c00*/  HMMA.16816.F32.BF16 R32, R24.reuse, R10, R32 ;  /* 0x0000000a1820723c */ /* 0x041ff00000041820 */
[----:B------:R-:W-:Y:S01]  /*0c10*/  HMMA.16816.F32.BF16 R28, R24, R6, R28 ;  /* 0x00000006181c723c */ /* 0x000fe2000004181c */
[----:B------:R-:W-:-:S06]  /*0c20*/  SHF.R.U32.HI R4, RZ, 0x1, R9 ;  /* 0x00000001ff047819 */ /* 0x000fcc0000011609 */
[----:B------:R-:W-:-:S04]  /*0c30*/  LOP3.LUT R24, R3, 0x100, RZ, 0xfc, !PT ;  /* 0x0000010003187812 */ /* 0x000fc800078efcff */
[----:B------:R-:W-:Y:S02]  /*0c40*/  SHF.R.U32.HI R3, RZ, 0x1, R24 ;  /* 0x00000001ff037819 */ /* 0x000fe40000011618 */
[----:B-1----:R-:W-:Y:S02]  /*0c50*/  LOP3.LUT R8, R4, 0x7ffffff0, RZ, 0xc0, !PT ;  /* 0x7ffffff004087812 */ /* 0x002fe400078ec0ff */
[----:B------:R-:W-:Y:S02]  /*0c60*/  LOP3.LUT R3, R3, 0x7ffffff0, RZ, 0xc0, !PT ;  /* 0x7ffffff003037812 */ /* 0x000fe400078ec0ff */
[----:B------:R-:W-:Y:S01]  /*0c70*/  F2FP.BF16.PACK_AB R32, R33, R32 ;  /* 0x000000202120723e */ /* 0x000fe200000010ff */
[----:B------:R-:W-:Y:S01]  /*0c80*/  BAR.SYNC.DEFER_BLOCKING 0x0 ;  /* 0x0000000000007b1d */ /* 0x000fe20000010000 */
[----:B------:R-:W-:Y:S01]  /*0c90*/  F2FP.BF16.PACK_AB R35, R35, R34 ;  /* 0x000000222323723e */ /* 0x000fe200000010ff */
[----:B------:R-:W-:Y:S02]  /*0ca0*/  IMAD R4, R24, 0x2, R3 ;  /* 0x0000000218047824 */ /* 0x000fe400078e0203 */
[----:B------:R-:W-:-:S02]  /*0cb0*/  IMAD R3, R9, 0x2, R8 ;  /* 0x0000000209037824 */ /* 0x000fc400078e0208 */
[----:B------:R-:W-:Y:S02]  /*0cc0*/  F2FP.BF16.PACK_AB R28, R29, R28 ;  /* 0x0000001c1d1c723e */ /* 0x000fe400000010ff */
[----:B------:R-:W-:Y:S01]  /*0cd0*/  F2FP.BF16.PACK_AB R30, R31, R30 ;  /* 0x0000001e1f1e723e */ /* 0x000fe200000010ff */
[----:B------:R-:W-:Y:S04]  /*0ce0*/  STS [R5], R32 ;  /* 0x0000002005007388 */ /* 0x000fe80000000800 */
[----:B------:R-:W-:Y:S04]  /*0cf0*/  STS [R4], R35 ;  /* 0x0000002304007388 */ /* 0x000fe80000000800 */
[----:B------:R-:W-:Y:S04]  /*0d00*/  STS [R5+0x20], R28 ;  /* 0x0000201c05007388 */ /* 0x000fe80000000800 */
[----:B------:R-:W-:Y:S01]  /*0d10*/  STS [R3], R30 ;  /* 0x0000001e03007388 */ /* 0x000fe20000000800 */
[C---:B--2---:R-:W-:Y:S03]  /*0d20*/  HMMA.16816.F32.BF16 R20, R16.reuse, R10, R20 ;  /* 0x0000000a1014723c */ /* 0x044fe60000041814 */
[----:B------:R-:W-:Y:S05]  /*0d30*/  BAR.SYNC.DEFER_BLOCKING 0x0 ;  /* 0x0000000000007b1d */ /* 0x000fea0000010000 */
[----:B------:R-:W-:Y:S01]  /*0d40*/  HMMA.16816.F32.BF16 R12, R16, R6, R12 ;  /* 0x00000006100c723c */ /* 0x000fe2000004180c */
[----:B------:R-:W0:-:S15]  /*0d50*/  LDS.128 R8, [R2] ;  /* 0x0000000002087984 */ /* 0x000e1e0000000c00 */
[----:B------:R-:W-:Y:S01]  /*0d60*/  F2FP.BF16.PACK_AB R20, R21, R20 ;  /* 0x000000141514723e */ /* 0x000fe200000010ff */
[----:B------:R-:W-:Y:S01]  /*0d70*/  BAR.SYNC.DEFER_BLOCKING 0x0 ;  /* 0x0000000000007b1d */ /* 0x000fe20000010000 */
[----:B------:R-:W-:-:S06]  /*0d80*/  F2FP.BF16.PACK_AB R23, R23, R22 ;  /* 0x000000161717723e */ /* 0x000fcc00000010ff */
[----:B------:R-:W-:Y:S02]  /*0d90*/  F2FP.BF16.PACK_AB R12, R13, R12 ;  /* 0x0000000c0d0c723e */ /* 0x000fe400000010ff */
[----:B------:R-:W-:Y:S02]  /*0da0*/  F2FP.BF16.PACK_AB R14, R15, R14 ;  /* 0x0000000e0f0e723e */ /* 0x000fe400000010ff */
[----:B------:R-:W-:-:S04]  /*0db0*/  LOP3.LUT R37, R38, 0x18, R37, 0xf8, !PT ;  /* 0x0000001826257812 */ /* 0x000fc800078ef825 */
[----:B------:R-:W-:Y:S01]  /*0dc0*/  ISETP.GE.AND P0, PT, R37, 0x200, PT ;  /* 0x000002002500780c */ /* 0x000fe20003f06270 */
[----:B------:R-:W-:Y:S01]  /*0dd0*/  IMAD R37, R0, 0x40000, R37 ;  /* 0x0004000000257824 */ /* 0x000fe200078e0225 */
[----:B------:R1:W-:Y:S04]  /*0de0*/  STS [R5], R20 ;  /* 0x0000001405007388 */ /* 0x0003e80000000800 */
[----:B------:R1:W-:Y:S04]  /*0df0*/  STS [R4], R23 ;  /* 0x0000001704007388 */ /* 0x0003e80000000800 */
[----:B------:R1:W-:Y:S04]  /*0e00*/  STS [R5+0x20], R12 ;  /* 0x0000200c05007388 */ /* 0x0003e80000000800 */
[----:B------:R1:W-:Y:S01]  /*0e10*/  STS [R3], R14 ;  /* 0x0000000e03007388 */ /* 0x0003e20000000800 */
[----:B------:R-:W-:-:S03]  /*0e20*/  LOP3.LUT R0, R36, 0x20, RZ, 0xfc, !PT ;  /* 0x0000002024007812 */ /* 0x000fc600078efcff */
[----:B------:R-:W-:Y:S01]  /*0e30*/  BAR.SYNC.DEFER_BLOCKING 0x0 ;  /* 0x0000000000007b1d */ /* 0x000fe20000010000 */
[----:B------:R-:W-:Y:S02]  /*0e40*/  ISETP.LT.AND P1, PT, R36, 0x200, !P0 ;  /* 0x000002002400780c */ /* 0x000fe40004721270 */
[----:B------:R-:W-:Y:S01]  /*0e50*/  ISETP.LT.AND P0, PT, R0, 0x200, !P0 ;  /* 0x000002000000780c */ /* 0x000fe20004701270 */
[----:B------:R-:W-:Y:S02]  /*0e60*/  IMAD.MOV.U32 R13, RZ, RZ, 0x2 ;  /* 0x00000002ff0d7424 */ /* 0x000fe400078e00ff */
[----:B------:R-:W-:-:S04]  /*0e70*/  IMAD R6, R36, 0x200, R37 ;  /* 0x0000020024067824 */ /* 0x000fc800078e0225 */
[----:B------:R-:W-:-:S05]  /*0e80*/  IMAD.WIDE R6, R6, R13, c[0x0][0x170] ;  /* 0x00005c0006067625 */ /* 0x000fca00078e020d */
[----:B0-----:R1:W-:Y:S01]  /*0e90*/  @P1 STG.E.128 [R6.64], R8 ;  /* 0x0000000806001986 */ /* 0x0013e2000c101d04 */
[----:B------:R-:W-:Y:S05]  /*0ea0*/  @!P0 EXIT ;  /* 0x000000000000894d */ /* 0x000fea0003800000 */
[----:B-1----:R-:W0:Y:S01]  /*0eb0*/  LDS.128 R8, [R2] ;  /* 0x0000000002087984 */ /* 0x002e220000000c00 */
[----:B------:R-:W-:-:S04]  /*0ec0*/  IMAD R4, R0, 0x200, R37 ;  /* 0x0000020000047824 */ /* 0x000fc800078e0225 */
[----:B------:R-:W-:-:S05]  /*0ed0*/  IMAD.WIDE R4, R4, R13, c[0x0][0x170] ;  /* 0x00005c0004047625 */ /* 0x000fca00078e020d */
[----:B0-----:R-:W-:Y:S01]  /*0ee0*/  STG.E.128 [R4.64], R8 ;  /* 0x0000000804007986 */ /* 0x001fe2000c101d04 */
[----:B------:R-:W-:Y:S05]  /*0ef0*/  EXIT ;  /* 0x000000000000794d */ /* 0x000fea0003800000 */
.L_x_0:
[----:B------:R-:W-:-:S00]  /*0f00*/  BRA `(.L_x_0) ;  /* 0xfffffff000007947 */ /* 0x000fc0000383ffff */
[----:B------:R-:W-:-:S00]  /*0f10*/  NOP ;  /* 0x0000000000007918 */ /* 0x000fc00000000000 */
        /* <DEDUP_REMOVED lines=14> */
.L_x_1:


//--------------------- .nv.shared.triton_tem_fused_bmm_1 --------------------------
	.section	.nv.shared.triton_tem_fused_bmm_1,"aw",@nobits
	.sectionflags	@""
	.align	16
